//
// Generated by NVIDIA NVVM Compiler
//
// Compiler Build ID: CL-36424714
// Cuda compilation tools, release 13.0, V13.0.88
// Based on NVVM 20.0.0
//

.version 9.0
.target sm_100
.address_size 64

	// .globl	_Z12interp3_cudaPfiiiiS_S_S_S_S_S_S_

.visible .entry _Z12interp3_cudaPfiiiiS_S_S_S_S_S_S_(
	.param .u64 .ptr .align 1 _Z12interp3_cudaPfiiiiS_S_S_S_S_S_S__param_0,
	.param .u32 _Z12interp3_cudaPfiiiiS_S_S_S_S_S_S__param_1,
	.param .u32 _Z12interp3_cudaPfiiiiS_S_S_S_S_S_S__param_2,
	.param .u32 _Z12interp3_cudaPfiiiiS_S_S_S_S_S_S__param_3,
	.param .u32 _Z12interp3_cudaPfiiiiS_S_S_S_S_S_S__param_4,
	.param .u64 .ptr .align 1 _Z12interp3_cudaPfiiiiS_S_S_S_S_S_S__param_5,
	.param .u64 .ptr .align 1 _Z12interp3_cudaPfiiiiS_S_S_S_S_S_S__param_6,
	.param .u64 .ptr .align 1 _Z12interp3_cudaPfiiiiS_S_S_S_S_S_S__param_7,
	.param .u64 .ptr .align 1 _Z12interp3_cudaPfiiiiS_S_S_S_S_S_S__param_8,
	.param .u64 .ptr .align 1 _Z12interp3_cudaPfiiiiS_S_S_S_S_S_S__param_9,
	.param .u64 .ptr .align 1 _Z12interp3_cudaPfiiiiS_S_S_S_S_S_S__param_10,
	.param .u64 .ptr .align 1 _Z12interp3_cudaPfiiiiS_S_S_S_S_S_S__param_11
)
{
	.reg .pred 	%p<17>;
	.reg .b32 	%r<62>;
	.reg .b32 	%f<66>;
	.reg .b64 	%rd<61>;

	ld.param.u64 	%rd9, [_Z12interp3_cudaPfiiiiS_S_S_S_S_S_S__param_0];
	ld.param.u32 	%r24, [_Z12interp3_cudaPfiiiiS_S_S_S_S_S_S__param_1];
	ld.param.u32 	%r21, [_Z12interp3_cudaPfiiiiS_S_S_S_S_S_S__param_2];
	ld.param.u32 	%r22, [_Z12interp3_cudaPfiiiiS_S_S_S_S_S_S__param_3];
	ld.param.u32 	%r23, [_Z12interp3_cudaPfiiiiS_S_S_S_S_S_S__param_4];
	ld.param.u64 	%rd10, [_Z12interp3_cudaPfiiiiS_S_S_S_S_S_S__param_5];
	ld.param.u64 	%rd11, [_Z12interp3_cudaPfiiiiS_S_S_S_S_S_S__param_6];
	ld.param.u64 	%rd12, [_Z12interp3_cudaPfiiiiS_S_S_S_S_S_S__param_7];
	ld.param.u64 	%rd5, [_Z12interp3_cudaPfiiiiS_S_S_S_S_S_S__param_8];
	ld.param.u64 	%rd6, [_Z12interp3_cudaPfiiiiS_S_S_S_S_S_S__param_9];
	ld.param.u64 	%rd7, [_Z12interp3_cudaPfiiiiS_S_S_S_S_S_S__param_10];
	ld.param.u64 	%rd8, [_Z12interp3_cudaPfiiiiS_S_S_S_S_S_S__param_11];
	cvta.to.global.u64 	%rd1, %rd9;
	cvta.to.global.u64 	%rd2, %rd12;
	cvta.to.global.u64 	%rd3, %rd11;
	cvta.to.global.u64 	%rd4, %rd10;
	mov.u32 	%r25, %ntid.x;
	mov.u32 	%r26, %nctaid.x;
	mov.u32 	%r27, %ctaid.y;
	mov.u32 	%r28, %ctaid.x;
	mad.lo.s32 	%r29, %r26, %r27, %r28;
	mov.u32 	%r30, %tid.x;
	mad.lo.s32 	%r1, %r29, %r25, %r30;
	setp.ge.s32 	%p1, %r1, %r24;
	@%p1 bra 	$L__BB0_20;
	cvta.to.global.u64 	%rd13, %rd6;
	cvta.to.global.u64 	%rd14, %rd7;
	cvta.to.global.u64 	%rd15, %rd8;
	mul.wide.s32 	%rd16, %r1, 4;
	add.s64 	%rd17, %rd13, %rd16;
	ld.global.f32 	%f1, [%rd17];
	add.s64 	%rd18, %rd14, %rd16;
	ld.global.f32 	%f2, [%rd18];
	add.s64 	%rd19, %rd15, %rd16;
	ld.global.f32 	%f3, [%rd19];
	ld.global.f32 	%f61, [%rd4];
	setp.lt.f32 	%p2, %f1, %f61;
	@%p2 bra 	$L__BB0_21;
	mul.wide.s32 	%rd20, %r21, 4;
	add.s64 	%rd21, %rd4, %rd20;
	ld.global.f32 	%f60, [%rd21+-4];
	setp.gt.f32 	%p3, %f1, %f60;
	@%p3 bra 	$L__BB0_21;
	ld.global.f32 	%f63, [%rd3];
	setp.lt.f32 	%p4, %f2, %f63;
	@%p4 bra 	$L__BB0_21;
	add.s32 	%r58, %r22, -1;
	mul.wide.s32 	%rd22, %r22, 4;
	add.s64 	%rd23, %rd3, %rd22;
	ld.global.f32 	%f62, [%rd23+-4];
	setp.gt.f32 	%p5, %f2, %f62;
	@%p5 bra 	$L__BB0_21;
	ld.global.f32 	%f65, [%rd2];
	setp.lt.f32 	%p6, %f3, %f65;
	@%p6 bra 	$L__BB0_21;
	mul.wide.s32 	%rd24, %r23, 4;
	add.s64 	%rd25, %rd2, %rd24;
	ld.global.f32 	%f64, [%rd25+-4];
	setp.gt.f32 	%p7, %f3, %f64;
	@%p7 bra 	$L__BB0_21;
	setp.lt.s32 	%p8, %r21, 3;
	mov.b32 	%r54, 0;
	@%p8 bra 	$L__BB0_11;
	add.s32 	%r52, %r21, -1;
	mov.b32 	%r54, 0;
$L__BB0_9:
	add.s32 	%r33, %r52, %r54;
	shr.s32 	%r34, %r33, 1;
	mul.wide.s32 	%rd26, %r34, 4;
	add.s64 	%rd27, %rd4, %rd26;
	ld.global.f32 	%f22, [%rd27];
	setp.le.f32 	%p9, %f1, %f22;
	selp.b32 	%r54, %r54, %r34, %p9;
	selp.b32 	%r52, %r34, %r52, %p9;
	add.s32 	%r35, %r52, -1;
	setp.lt.s32 	%p10, %r54, %r35;
	@%p10 bra 	$L__BB0_9;
	mul.wide.s32 	%rd28, %r54, 4;
	add.s64 	%rd29, %rd4, %rd28;
	ld.global.f32 	%f61, [%rd29];
	mul.wide.s32 	%rd30, %r52, 4;
	add.s64 	%rd31, %rd4, %rd30;
	ld.global.f32 	%f60, [%rd31];
$L__BB0_11:
	setp.lt.s32 	%p11, %r22, 3;
	mov.b32 	%r57, 0;
	@%p11 bra 	$L__BB0_15;
	mov.b32 	%r57, 0;
$L__BB0_13:
	add.s32 	%r38, %r58, %r57;
	shr.s32 	%r39, %r38, 1;
	mul.wide.s32 	%rd32, %r39, 4;
	add.s64 	%rd33, %rd3, %rd32;
	ld.global.f32 	%f23, [%rd33];
	setp.le.f32 	%p12, %f2, %f23;
	selp.b32 	%r57, %r57, %r39, %p12;
	selp.b32 	%r58, %r39, %r58, %p12;
	add.s32 	%r40, %r58, -1;
	setp.lt.s32 	%p13, %r57, %r40;
	@%p13 bra 	$L__BB0_13;
	mul.wide.s32 	%rd34, %r57, 4;
	add.s64 	%rd35, %rd3, %rd34;
	ld.global.f32 	%f63, [%rd35];
	mul.wide.s32 	%rd36, %r58, 4;
	add.s64 	%rd37, %rd3, %rd36;
	ld.global.f32 	%f62, [%rd37];
$L__BB0_15:
	setp.lt.s32 	%p14, %r23, 3;
	mov.b32 	%r61, 0;
	@%p14 bra 	$L__BB0_19;
	add.s32 	%r59, %r23, -1;
	mov.b32 	%r61, 0;
$L__BB0_17:
	add.s32 	%r43, %r59, %r61;
	shr.s32 	%r44, %r43, 1;
	mul.wide.s32 	%rd38, %r44, 4;
	add.s64 	%rd39, %rd2, %rd38;
	ld.global.f32 	%f24, [%rd39];
	setp.le.f32 	%p15, %f3, %f24;
	selp.b32 	%r61, %r61, %r44, %p15;
	selp.b32 	%r59, %r44, %r59, %p15;
	add.s32 	%r45, %r59, -1;
	setp.lt.s32 	%p16, %r61, %r45;
	@%p16 bra 	$L__BB0_17;
	mul.wide.s32 	%rd40, %r61, 4;
	add.s64 	%rd41, %rd2, %rd40;
	ld.global.f32 	%f65, [%rd41];
	mul.wide.s32 	%rd42, %r59, 4;
	add.s64 	%rd43, %rd2, %rd42;
	ld.global.f32 	%f64, [%rd43];
$L__BB0_19:
	cvta.to.global.u64 	%rd44, %rd5;
	mul.lo.s32 	%r46, %r22, %r21;
	mul.lo.s32 	%r47, %r54, %r22;
	sub.f32 	%f25, %f1, %f61;
	sub.f32 	%f26, %f60, %f61;
	div.rn.f32 	%f27, %f25, %f26;
	sub.f32 	%f28, %f2, %f63;
	sub.f32 	%f29, %f62, %f63;
	div.rn.f32 	%f30, %f28, %f29;
	sub.f32 	%f31, %f3, %f65;
	sub.f32 	%f32, %f64, %f65;
	div.rn.f32 	%f33, %f31, %f32;
	mov.f32 	%f34, 0f3F800000;
	sub.f32 	%f35, %f34, %f27;
	sub.f32 	%f36, %f34, %f30;
	mad.lo.s32 	%r48, %r61, %r46, %r47;
	add.s32 	%r49, %r48, %r57;
	mul.wide.s32 	%rd45, %r49, 4;
	add.s64 	%rd46, %rd44, %rd45;
	ld.global.f32 	%f37, [%rd46];
	add.s32 	%r50, %r48, %r58;
	mul.wide.s32 	%rd47, %r50, 4;
	add.s64 	%rd48, %rd44, %rd47;
	ld.global.f32 	%f38, [%rd48];
	add.s64 	%rd50, %rd46, %rd22;
	ld.global.f32 	%f39, [%rd50];
	add.s64 	%rd51, %rd48, %rd22;
	ld.global.f32 	%f40, [%rd51];
	mul.wide.s32 	%rd52, %r46, 4;
	add.s64 	%rd53, %rd46, %rd52;
	ld.global.f32 	%f41, [%rd53];
	add.s64 	%rd54, %rd48, %rd52;
	ld.global.f32 	%f42, [%rd54];
	add.s64 	%rd55, %rd53, %rd22;
	ld.global.f32 	%f43, [%rd55];
	add.s64 	%rd56, %rd54, %rd22;
	ld.global.f32 	%f44, [%rd56];
	mul.f32 	%f45, %f30, %f38;
	fma.rn.f32 	%f46, %f36, %f37, %f45;
	mul.f32 	%f47, %f30, %f40;
	fma.rn.f32 	%f48, %f36, %f39, %f47;
	mul.f32 	%f49, %f30, %f42;
	fma.rn.f32 	%f50, %f36, %f41, %f49;
	mul.f32 	%f51, %f30, %f44;
	fma.rn.f32 	%f52, %f36, %f43, %f51;
	mul.f32 	%f53, %f27, %f48;
	fma.rn.f32 	%f54, %f35, %f46, %f53;
	mul.f32 	%f55, %f27, %f52;
	fma.rn.f32 	%f56, %f35, %f50, %f55;
	sub.f32 	%f57, %f34, %f33;
	mul.f32 	%f58, %f33, %f56;
	fma.rn.f32 	%f59, %f57, %f54, %f58;
	mul.wide.s32 	%rd57, %r1, 4;
	add.s64 	%rd58, %rd1, %rd57;
	st.global.f32 	[%rd58], %f59;
$L__BB0_20:
	ret;
$L__BB0_21:
	add.s64 	%rd60, %rd1, %rd16;
	mov.b32 	%r51, 0;
	st.global.u32 	[%rd60], %r51;
	bra.uni 	$L__BB0_20;

}


// ===== COMPILED SASS (sm_100) =====

	.target	sm_100

	.elftype	@"ET_EXEC"


//--------------------- .note.nv.tkinfo           --------------------------
	.section	.note.nv.tkinfo,"",@"SHT_NOTE"
	.sectionflags	@"SHF_NOTE_NV_TKINFO"
	.tkinfo
        /*0018*/ 	.word	0x00000002
        /*0030*/ 	.string	""
        /*0030*/ 	.string	"ptxas"
        /*0030*/ 	.string	"Cuda compilation tools, release 13.0, V13.0.88"
        /*0030*/ 	.string	"Build cuda_13.0.r13.0/compiler.36424714_0"
        /*0030*/ 	.string	"-arch sm_100 -m 64 "



//--------------------- .note.nv.cuinfo           --------------------------
	.section	.note.nv.cuinfo,"",@"SHT_NOTE"
	.sectionflags	@"SHF_NOTE_NV_CUINFO"
        /*0018*/ 	.short	0x0002
        /*001a*/ 	.short	0x0064
        /*001c*/ 	.short	0x0082
	.zero		2


//--------------------- .nv.info                  --------------------------
	.section	.nv.info,"",@"SHT_CUDA_INFO"
	.align	4


	//----- nvinfo : EIATTR_REGCOUNT
	.align		4
        /*0000*/ 	.byte	0x04, 0x2f
        /*0002*/ 	.short	(.L_1 - .L_0)
	.align		4
.L_0:
        /*0004*/ 	.word	index@(_Z12interp3_cudaPfiiiiS_S_S_S_S_S_S_)
        /*0008*/ 	.word	0x0000001e


	//----- nvinfo : EIATTR_FRAME_SIZE
	.align		4
.L_1:
        /*000c*/ 	.byte	0x04, 0x11
        /*000e*/ 	.short	(.L_3 - .L_2)
	.align		4
.L_2:
        /*0010*/ 	.word	index@($__internal_0_$__cuda_sm3x_div_rn_noftz_f32_slowpath)
        /*0014*/ 	.word	0x00000000


	//----- nvinfo : EIATTR_FRAME_SIZE
	.align		4
.L_3:
        /*0018*/ 	.byte	0x04, 0x11
        /*001a*/ 	.short	(.L_5 - .L_4)
	.align		4
.L_4:
        /*001c*/ 	.word	index@(_Z12interp3_cudaPfiiiiS_S_S_S_S_S_S_)
        /*0020*/ 	.word	0x00000000


	//----- nvinfo : EIATTR_MIN_STACK_SIZE
	.align		4
.L_5:
        /*0024*/ 	.byte	0x04, 0x12
        /*0026*/ 	.short	(.L_7 - .L_6)
	.align		4
.L_6:
        /*0028*/ 	.word	index@(_Z12interp3_cudaPfiiiiS_S_S_S_S_S_S_)
        /*002c*/ 	.word	0x00000000
.L_7:


//--------------------- .nv.compat                --------------------------
	.section	.nv.compat,"",@"SHT_CUDA_COMPAT_INFO"
	.align	4
        /*0000*/ 	.byte	0x02, 0x09, 0x00, 0x00, 0x02, 0x02, 0x01, 0x00, 0x02, 0x05, 0x05, 0x00, 0x03, 0x07, 0x01, 0x01
        /*0010*/ 	.byte	0x02, 0x03, 0x00, 0x00, 0x02, 0x06, 0x01, 0x00, 0x04, 0x0b, 0x08, 0x00, 0x01, 0x00, 0x00, 0x00
        /*0020*/ 	.byte	0x00, 0x00, 0x00, 0x00


//--------------------- .nv.info._Z12interp3_cudaPfiiiiS_S_S_S_S_S_S_ --------------------------
	.section	.nv.info._Z12interp3_cudaPfiiiiS_S_S_S_S_S_S_,"",@"SHT_CUDA_INFO"
	.sectionflags	@""
	.align	4


	//----- nvinfo : EIATTR_CUDA_API_VERSION
	.align		4
        /*0000*/ 	.byte	0x04, 0x37
        /*0002*/ 	.short	(.L_9 - .L_8)
.L_8:
        /*0004*/ 	.word	0x00000082


	//----- nvinfo : EIATTR_KPARAM_INFO
	.align		4
.L_9:
        /*0008*/ 	.byte	0x04, 0x17
        /*000a*/ 	.short	(.L_11 - .L_10)
.L_10:
        /*000c*/ 	.word	0x00000000
        /*0010*/ 	.short	0x000b
        /*0012*/ 	.short	0x0048
        /*0014*/ 	.byte	0x00, 0xf5, 0x21, 0x00


	//----- nvinfo : EIATTR_KPARAM_INFO
	.align		4
.L_11:
        /*0018*/ 	.byte	0x04, 0x17
        /*001a*/ 	.short	(.L_13 - .L_12)
.L_12:
        /*001c*/ 	.word	0x00000000
        /*0020*/ 	.short	0x000a
        /*0022*/ 	.short	0x0040
        /*0024*/ 	.byte	0x00, 0xf5, 0x21, 0x00


	//----- nvinfo : EIATTR_KPARAM_INFO
	.align		4
.L_13:
        /*0028*/ 	.byte	0x04, 0x17
        /*002a*/ 	.short	(.L_15 - .L_14)
.L_14:
        /*002c*/ 	.word	0x00000000
        /*0030*/ 	.short	0x0009
        /*0032*/ 	.short	0x0038
        /*0034*/ 	.byte	0x00, 0xf5, 0x21, 0x00


	//----- nvinfo : EIATTR_KPARAM_INFO
	.align		4
.L_15:
        /*0038*/ 	.byte	0x04, 0x17
        /*003a*/ 	.short	(.L_17 - .L_16)
.L_16:
        /*003c*/ 	.word	0x00000000
        /*0040*/ 	.short	0x0008
        /*0042*/ 	.short	0x0030
        /*0044*/ 	.byte	0x00, 0xf5, 0x21, 0x00


	//----- nvinfo : EIATTR_KPARAM_INFO
	.align		4
.L_17:
        /*0048*/ 	.byte	0x04, 0x17
        /*004a*/ 	.short	(.L_19 - .L_18)
.L_18:
        /*004c*/ 	.word	0x00000000
        /*0050*/ 	.short	0x0007
        /*0052*/ 	.short	0x0028
        /*0054*/ 	.byte	0x00, 0xf5, 0x21, 0x00


	//----- nvinfo : EIATTR_KPARAM_INFO
	.align		4
.L_19:
        /*0058*/ 	.byte	0x04, 0x17
        /*005a*/ 	.short	(.L_21 - .L_20)
.L_20:
        /*005c*/ 	.word	0x00000000
        /*0060*/ 	.short	0x0006
        /*0062*/ 	.short	0x0020
        /*0064*/ 	.byte	0x00, 0xf5, 0x21, 0x00


	//----- nvinfo : EIATTR_KPARAM_INFO
	.align		4
.L_21:
        /*0068*/ 	.byte	0x04, 0x17
        /*006a*/ 	.short	(.L_23 - .L_22)
.L_22:
        /*006c*/ 	.word	0x00000000
        /*0070*/ 	.short	0x0005
        /*0072*/ 	.short	0x0018
        /*0074*/ 	.byte	0x00, 0xf5, 0x21, 0x00


	//----- nvinfo : EIATTR_KPARAM_INFO
	.align		4
.L_23:
        /*0078*/ 	.byte	0x04, 0x17
        /*007a*/ 	.short	(.L_25 - .L_24)
.L_24:
        /*007c*/ 	.word	0x00000000
        /*0080*/ 	.short	0x0004
        /*0082*/ 	.short	0x0014
        /*0084*/ 	.byte	0x00, 0xf0, 0x11, 0x00


	//----- nvinfo : EIATTR_KPARAM_INFO
	.align		4
.L_25:
        /*0088*/ 	.byte	0x04, 0x17
        /*008a*/ 	.short	(.L_27 - .L_26)
.L_26:
        /*008c*/ 	.word	0x00000000
        /*0090*/ 	.short	0x0003
        /*0092*/ 	.short	0x0010
        /*0094*/ 	.byte	0x00, 0xf0, 0x11, 0x00


	//----- nvinfo : EIATTR_KPARAM_INFO
	.align		4
.L_27:
        /*0098*/ 	.byte	0x04, 0x17
        /*009a*/ 	.short	(.L_29 - .L_28)
.L_28:
        /*009c*/ 	.word	0x00000000
        /*00a0*/ 	.short	0x0002
        /*00a2*/ 	.short	0x000c
        /*00a4*/ 	.byte	0x00, 0xf0, 0x11, 0x00


	//----- nvinfo : EIATTR_KPARAM_INFO
	.align		4
.L_29:
        /*00a8*/ 	.byte	0x04, 0x17
        /*00aa*/ 	.short	(.L_31 - .L_30)
.L_30:
        /*00ac*/ 	.word	0x00000000
        /*00b0*/ 	.short	0x0001
        /*00b2*/ 	.short	0x0008
        /*00b4*/ 	.byte	0x00, 0xf0, 0x11, 0x00


	//----- nvinfo : EIATTR_KPARAM_INFO
	.align		4
.L_31:
        /*00b8*/ 	.byte	0x04, 0x17
        /*00ba*/ 	.short	(.L_33 - .L_32)
.L_32:
        /*00bc*/ 	.word	0x00000000
        /*00c0*/ 	.short	0x0000
        /*00c2*/ 	.short	0x0000
        /*00c4*/ 	.byte	0x00, 0xf5, 0x21, 0x00


	//----- nvinfo : EIATTR_SPARSE_MMA_MASK
	.align		4
.L_33:
        /*00c8*/ 	.byte	0x03, 0x50
        /*00ca*/ 	.short	0x0000


	//----- nvinfo : EIATTR_MAXREG_COUNT
	.align		4
        /*00cc*/ 	.byte	0x03, 0x1b
        /*00ce*/ 	.short	0x00ff


	//----- nvinfo : EIATTR_MERCURY_ISA_VERSION
	.align		4
        /*00d0*/ 	.byte	0x03, 0x5f
        /*00d2*/ 	.short	0x0101


	//----- nvinfo : EIATTR_VRC_CTA_INIT_COUNT
	.align		4
        /*00d4*/ 	.byte	0x02, 0x4a
	.zero		1
	.zero		1


	//----- nvinfo : EIATTR_EXIT_INSTR_OFFSETS
	.align		4
        /*00d8*/ 	.byte	0x04, 0x1c
        /*00da*/ 	.short	(.L_35 - .L_34)


	//   ....[0]....
.L_34:
        /*00dc*/ 	.word	0x000000a0


	//   ....[1]....
        /*00e0*/ 	.word	0x00000d10


	//   ....[2]....
        /*00e4*/ 	.word	0x00000d60


	//----- nvinfo : EIATTR_CRS_STACK_SIZE
	.align		4
.L_35:
        /*00e8*/ 	.byte	0x04, 0x1e
        /*00ea*/ 	.short	(.L_37 - .L_36)
.L_36:
        /*00ec*/ 	.word	0x00000000


	//----- nvinfo : EIATTR_CBANK_PARAM_SIZE
	.align		4
.L_37:
        /*00f0*/ 	.byte	0x03, 0x19
        /*00f2*/ 	.short	0x0050


	//----- nvinfo : EIATTR_PARAM_CBANK
	.align		4
        /*00f4*/ 	.byte	0x04, 0x0a
        /*00f6*/ 	.short	(.L_39 - .L_38)
	.align		4
.L_38:
        /*00f8*/ 	.word	index@(.nv.constant0._Z12interp3_cudaPfiiiiS_S_S_S_S_S_S_)
        /*00fc*/ 	.short	0x0380
        /*00fe*/ 	.short	0x0050


	//----- nvinfo : EIATTR_SW_WAR
	.align		4
.L_39:
        /*0100*/ 	.byte	0x04, 0x36
        /*0102*/ 	.short	(.L_41 - .L_40)
.L_40:
        /*0104*/ 	.word	0x00000008
.L_41:


//--------------------- .nv.callgraph             --------------------------
	.section	.nv.callgraph,"",@"SHT_CUDA_CALLGRAPH"
	.align	4
	.sectionentsize	8
	.align		4
        /*0000*/ 	.word	0x00000000
	.align		4
        /*0004*/ 	.word	0xffffffff
	.align		4
        /*0008*/ 	.word	0x00000000
	.align		4
        /*000c*/ 	.word	0xfffffffe
	.align		4
        /*0010*/ 	.word	0x00000000
	.align		4
        /*0014*/ 	.word	0xfffffffd
	.align		4
        /*0018*/ 	.word	0x00000000
	.align		4
        /*001c*/ 	.word	0xfffffffc


//--------------------- .text._Z12interp3_cudaPfiiiiS_S_S_S_S_S_S_ --------------------------
	.section	.text._Z12interp3_cudaPfiiiiS_S_S_S_S_S_S_,"ax",@progbits
	.align	128
        .global         _Z12interp3_cudaPfiiiiS_S_S_S_S_S_S_
        .type           _Z12interp3_cudaPfiiiiS_S_S_S_S_S_S_,@function
        .size           _Z12interp3_cudaPfiiiiS_S_S_S_S_S_S_,(.L_x_29 - _Z12interp3_cudaPfiiiiS_S_S_S_S_S_S_)
        .other          _Z12interp3_cudaPfiiiiS_S_S_S_S_S_S_,@"STO_CUDA_ENTRY STV_DEFAULT"
_Z12interp3_cudaPfiiiiS_S_S_S_S_S_S_:
.text._Z12interp3_cudaPfiiiiS_S_S_S_S_S_S_:
[----:B------:R-:W-:Y:S01]  /*0000*/  LDC R1, c[0x0][0x37c] ;  /* 0x0000df00ff017b82 */ /* 0x000fe20000000800 */
[----:B------:R-:W0:Y:S01]  /*0010*/  S2R R10, SR_CTAID.Y ;  /* 0x00000000000a7919 */ /* 0x000e220000002600 */
[----:B------:R-:W1:Y:S01]  /*0020*/  LDCU UR4, c[0x0][0x360] ;  /* 0x00006c00ff0477ac */ /* 0x000e620008000800 */
[----:B------:R-:W0:Y:S01]  /*0030*/  S2R R3, SR_CTAID.X ;  /* 0x0000000000037919 */ /* 0x000e220000002500 */
[----:B------:R-:W0:Y:S01]  /*0040*/  LDCU UR5, c[0x0][0x370] ;  /* 0x00006e00ff0577ac */ /* 0x000e220008000800 */
[----:B------:R-:W1:Y:S01]  /*0050*/  S2R R5, SR_TID.X ;  /* 0x0000000000057919 */ /* 0x000e620000002100 */
[----:B------:R-:W2:Y:S01]  /*0060*/  LDCU UR6, c[0x0][0x388] ;  /* 0x00007100ff0677ac */ /* 0x000ea20008000800 */
[----:B0-----:R-:W-:-:S04]  /*0070*/  IMAD R10, R10, UR5, R3 ;  /* 0x000000050a0a7c24 */ /* 0x001fc8000f8e0203 */
[----:B-1----:R-:W-:-:S05]  /*0080*/  IMAD R10, R10, UR4, R5 ;  /* 0x000000040a0a7c24 */ /* 0x002fca000f8e0205 */
[----:B--2---:R-:W-:-:S13]  /*0090*/  ISETP.GE.AND P0, PT, R10, UR6, PT ;  /* 0x000000060a007c0c */ /* 0x004fda000bf06270 */
[----:B------:R-:W-:Y:S05]  /*00a0*/  @P0 EXIT ;  /* 0x000000000000094d */ /* 0x000fea0003800000 */
[----:B------:R-:W0:Y:S01]  /*00b0*/  LDC.64 R2, c[0x0][0x3b8] ;  /* 0x0000ee00ff027b82 */ /* 0x000e220000000a00 */
[----:B------:R-:W1:Y:S07]  /*00c0*/  LDCU.64 UR4, c[0x0][0x358] ;  /* 0x00006b00ff0477ac */ /* 0x000e6e0008000a00 */
[----:B------:R-:W2:Y:S01]  /*00d0*/  LDC.64 R4, c[0x0][0x398] ;  /* 0x0000e600ff047b82 */ /* 0x000ea20000000a00 */
[----:B0-----:R-:W-:-:S05]  /*00e0*/  IMAD.WIDE R2, R10, 0x4, R2 ;  /* 0x000000040a027825 */ /* 0x001fca00078e0202 */
[----:B-1----:R-:W3:Y:S04]  /*00f0*/  LDG.E R0, desc[UR4][R2.64] ;  /* 0x0000000402007981 */ /* 0x002ee8000c1e1900 */
[----:B--2---:R-:W3:Y:S01]  /*0100*/  LDG.E R11, desc[UR4][R4.64] ;  /* 0x00000004040b7981 */ /* 0x004ee2000c1e1900 */
[----:B------:R-:W-:Y:S01]  /*0110*/  BSSY.RECONVERGENT B0, `(.L_x_0) ;  /* 0x00000c1000007945 */ /* 0x000fe20003800200 */
[----:B---3--:R-:W-:-:S13]  /*0120*/  FSETP.GEU.AND P0, PT, R0, R11, PT ;  /* 0x0000000b0000720b */ /* 0x008fda0003f0e000 */
[----:B------:R-:W-:Y:S05]  /*0130*/  @!P0 BRA `(.L_x_1) ;  /* 0x0000000800f88947 */ /* 0x000fea0003800000 */
[----:B------:R-:W0:Y:S08]  /*0140*/  LDC R23, c[0x0][0x38c] ;  /* 0x0000e300ff177b82 */ /* 0x000e300000000800 */
[----:B------:R-:W0:Y:S02]  /*0150*/  LDC.64 R6, c[0x0][0x398] ;  /* 0x0000e600ff067b82 */ /* 0x000e240000000a00 */
[----:B0-----:R-:W-:-:S06]  /*0160*/  IMAD.WIDE R20, R23, 0x4, R6 ;  /* 0x0000000417147825 */ /* 0x001fcc00078e0206 */
[----:B------:R-:W2:Y:S02]  /*0170*/  LDG.E R20, desc[UR4][R20.64+-0x4] ;  /* 0xfffffc0414147981 */ /* 0x000ea4000c1e1900 */
[----:B--2---:R-:W-:-:S13]  /*0180*/  FSETP.GT.AND P0, PT, R0, R20, PT ;  /* 0x000000140000720b */ /* 0x004fda0003f04000 */
[----:B------:R-:W-:Y:S05]  /*0190*/  @P0 BRA `(.L_x_1) ;  /* 0x0000000800e00947 */ /* 0x000fea0003800000 */
[----:B------:R-:W0:Y:S08]  /*01a0*/  LDC.64 R12, c[0x0][0x3c0] ;  /* 0x0000f000ff0c7b82 */ /* 0x000e300000000a00 */
[----:B------:R-:W1:Y:S08]  /*01b0*/  LDC.64 R2, c[0x0][0x3a0] ;  /* 0x0000e800ff027b82 */ /* 0x000e700000000a00 */
[----:B------:R-:W2:Y:S01]  /*01c0*/  LDC.64 R14, c[0x0][0x3c8] ;  /* 0x0000f200ff0e7b82 */ /* 0x000ea20000000a00 */
[----:B0-----:R-:W-:-:S06]  /*01d0*/  IMAD.WIDE R12, R10, 0x4, R12 ;  /* 0x000000040a0c7825 */ /* 0x001fcc00078e020c */
[----:B------:R-:W3:Y:S04]  /*01e0*/  LDG.E R12, desc[UR4][R12.64] ;  /* 0x000000040c0c7981 */ /* 0x000ee8000c1e1900 */
[----:B-1----:R-:W3:Y:S02]  /*01f0*/  LDG.E R17, desc[UR4][R2.64] ;  /* 0x0000000402117981 */ /* 0x002ee4000c1e1900 */
[----:B---3--:R-:W-:-:S13]  /*0200*/  FSETP.GEU.AND P0, PT, R12, R17, PT ;  /* 0x000000110c00720b */ /* 0x008fda0003f0e000 */
[----:B--2---:R-:W-:Y:S05]  /*0210*/  @!P0 BRA `(.L_x_1) ;  /* 0x0000000800c08947 */ /* 0x004fea0003800000 */
[----:B------:R-:W0:Y:S08]  /*0220*/  LDC R21, c[0x0][0x390] ;  /* 0x0000e400ff157b82 */ /* 0x000e300000000800 */
[----:B------:R-:W0:Y:S02]  /*0230*/  LDC.64 R2, c[0x0][0x3a0] ;  /* 0x0000e800ff027b82 */ /* 0x000e240000000a00 */
[----:B0-----:R-:W-:-:S06]  /*0240*/  IMAD.WIDE R18, R21, 0x4, R2 ;  /* 0x0000000415127825 */ /* 0x001fcc00078e0202 */
[----:B------:R-:W2:Y:S02]  /*0250*/  LDG.E R18, desc[UR4][R18.64+-0x4] ;  /* 0xfffffc0412127981 */ /* 0x000ea4000c1e1900 */
[----:B--2---:R-:W-:-:S13]  /*0260*/  FSETP.GT.AND P0, PT, R12, R18, PT ;  /* 0x000000120c00720b */ /* 0x004fda0003f04000 */
[----:B------:R-:W-:Y:S05]  /*0270*/  @P0 BRA `(.L_x_1) ;  /* 0x0000000800a80947 */ /* 0x000fea0003800000 */
[----:B------:R-:W0:Y:S01]  /*0280*/  LDC.64 R4, c[0x0][0x3a8] ;  /* 0x0000ea00ff047b82 */ /* 0x000e220000000a00 */
[----:B------:R-:W-:-:S06]  /*0290*/  IMAD.WIDE R14, R10, 0x4, R14 ;  /* 0x000000040a0e7825 */ /* 0x000fcc00078e020e */
[----:B------:R-:W2:Y:S04]  /*02a0*/  LDG.E R14, desc[UR4][R14.64] ;  /* 0x000000040e0e7981 */ /* 0x000ea8000c1e1900 */
[----:B0-----:R-:W2:Y:S02]  /*02b0*/  LDG.E R15, desc[UR4][R4.64] ;  /* 0x00000004040f7981 */ /* 0x001ea4000c1e1900 */
[----:B--2---:R-:W-:-:S13]  /*02c0*/  FSETP.GEU.AND P0, PT, R14, R15, PT ;  /* 0x0000000f0e00720b */ /* 0x004fda0003f0e000 */
[----:B------:R-:W-:Y:S05]  /*02d0*/  @!P0 BRA `(.L_x_1) ;  /* 0x0000000800908947 */ /* 0x000fea0003800000 */
[----:B------:R-:W0:Y:S08]  /*02e0*/  LDC R19, c[0x0][0x394] ;  /* 0x0000e500ff137b82 */ /* 0x000e300000000800 */
[----:B------:R-:W0:Y:S02]  /*02f0*/  LDC.64 R4, c[0x0][0x3a8] ;  /* 0x0000ea00ff047b82 */ /* 0x000e240000000a00 */
[----:B0-----:R-:W-:-:S05]  /*0300*/  IMAD.WIDE R8, R19, 0x4, R4 ;  /* 0x0000000413087825 */ /* 0x001fca00078e0204 */
[----:B------:R-:W2:Y:S02]  /*0310*/  LDG.E R16, desc[UR4][R8.64+-0x4] ;  /* 0xfffffc0408107981 */ /* 0x000ea4000c1e1900 */
[----:B--2---:R-:W-:-:S13]  /*0320*/  FSETP.GT.AND P0, PT, R14, R16, PT ;  /* 0x000000100e00720b */ /* 0x004fda0003f04000 */
[----:B------:R-:W-:Y:S05]  /*0330*/  @P0 BRA `(.L_x_1) ;  /* 0x0000000800780947 */ /* 0x000fea0003800000 */
[----:B------:R-:W-:Y:S01]  /*0340*/  ISETP.GE.AND P0, PT, R23, 0x3, PT ;  /* 0x000000031700780c */ /* 0x000fe20003f06270 */
[----:B------:R-:W-:Y:S01]  /*0350*/  HFMA2 R13, -RZ, RZ, 0, 0 ;  /* 0x00000000ff0d7431 */ /* 0x000fe200000001ff */
[----:B------:R-:W-:Y:S01]  /*0360*/  MOV R9, R11 ;  /* 0x0000000b00097202 */ /* 0x000fe20000000f00 */
[----:B------:R-:W-:-:S10]  /*0370*/  VIADD R11, R21, 0xffffffff ;  /* 0xffffffff150b7836 */ /* 0x000fd40000000000 */
[----:B------:R-:W-:Y:S05]  /*0380*/  @!P0 BRA `(.L_x_2) ;  /* 0x0000000000488947 */ /* 0x000fea0003800000 */
[----:B------:R-:W-:Y:S01]  /*0390*/  BSSY.RECONVERGENT B1, `(.L_x_3) ;  /* 0x000000d000017945 */ /* 0x000fe20003800200 */
[----:B------:R-:W-:Y:S01]  /*03a0*/  VIADD R23, R23, 0xffffffff ;  /* 0xffffffff17177836 */ /* 0x000fe20000000000 */
[----:B------:R-:W-:-:S07]  /*03b0*/  MOV R13, RZ ;  /* 0x000000ff000d7202 */ /* 0x000fce0000000f00 */
.L_x_4:
[----:B------:R-:W-:-:S05]  /*03c0*/  IMAD.IADD R8, R23, 0x1, R13 ;  /* 0x0000000117087824 */ /* 0x000fca00078e020d */
[----:B------:R-:W-:-:S05]  /*03d0*/  SHF.R.S32.HI R20, RZ, 0x1, R8 ;  /* 0x00000001ff147819 */ /* 0x000fca0000011408 */
[----:B------:R-:W-:-:S06]  /*03e0*/  IMAD.WIDE R8, R20, 0x4, R6 ;  /* 0x0000000414087825 */ /* 0x000fcc00078e0206 */
[----:B------:R-:W2:Y:S02]  /*03f0*/  LDG.E R9, desc[UR4][R8.64] ;  /* 0x0000000408097981 */ /* 0x000ea4000c1e1900 */
[----:B--2---:R-:W-:-:S04]  /*0400*/  FSETP.GTU.AND P0, PT, R0, R9, PT ;  /* 0x000000090000720b */ /* 0x004fc80003f0c000 */
[----:B------:R-:W-:Y:S02]  /*0410*/  SEL R23, R20, R23, !P0 ;  /* 0x0000001714177207 */ /* 0x000fe40004000000 */
[----:B------:R-:W-:Y:S02]  /*0420*/  SEL R13, R13, R20, !P0 ;  /* 0x000000140d0d7207 */ /* 0x000fe40004000000 */
[----:B------:R-:W-:-:S04]  /*0430*/  IADD3 R20, PT, PT, R23, -0x1, RZ ;  /* 0xffffffff17147810 */ /* 0x000fc80007ffe0ff */
[----:B------:R-:W-:-:S13]  /*0440*/  ISETP.GE.AND P0, PT, R13, R20, PT ;  /* 0x000000140d00720c */ /* 0x000fda0003f06270 */
[----:B------:R-:W-:Y:S05]  /*0450*/  @!P0 BRA `(.L_x_4) ;  /* 0xfffffffc00d88947 */ /* 0x000fea000383ffff */
[----:B------:R-:W-:Y:S05]  /*0460*/  BSYNC.RECONVERGENT B1 ;  /* 0x0000000000017941 */ /* 0x000fea0003800200 */
.L_x_3:
[----:B------:R-:W-:-:S04]  /*0470*/  IMAD.WIDE R8, R13, 0x4, R6 ;  /* 0x000000040d087825 */ /* 0x000fc800078e0206 */
[----:B------:R-:W-:Y:S02]  /*0480*/  IMAD.WIDE R6, R23, 0x4, R6 ;  /* 0x0000000417067825 */ /* 0x000fe400078e0206 */
[----:B------:R0:W5:Y:S04]  /*0490*/  LDG.E R9, desc[UR4][R8.64] ;  /* 0x0000000408097981 */ /* 0x000168000c1e1900 */
[----:B------:R0:W5:Y:S02]  /*04a0*/  LDG.E R20, desc[UR4][R6.64] ;  /* 0x0000000406147981 */ /* 0x000164000c1e1900 */
.L_x_2:
[----:B------:R-:W-:Y:S01]  /*04b0*/  ISETP.GE.AND P0, PT, R21, 0x3, PT ;  /* 0x000000031500780c */ /* 0x000fe20003f06270 */
[----:B0-----:R-:W-:-:S12]  /*04c0*/  IMAD.MOV.U32 R8, RZ, RZ, RZ ;  /* 0x000000ffff087224 */ /* 0x001fd800078e00ff */
[----:B------:R-:W-:Y:S05]  /*04d0*/  @!P0 BRA `(.L_x_5) ;  /* 0x0000000000448947 */ /* 0x000fea0003800000 */
[----:B------:R-:W-:Y:S01]  /*04e0*/  BSSY.RECONVERGENT B1, `(.L_x_6) ;  /* 0x000000c000017945 */ /* 0x000fe20003800200 */
[----:B------:R-:W-:-:S07]  /*04f0*/  MOV R8, RZ ;  /* 0x000000ff00087202 */ /* 0x000fce0000000f00 */
.L_x_7:
        /* <DEDUP_REMOVED lines=11> */
.L_x_6:
[----:B------:R-:W-:-:S04]  /*05b0*/  IMAD.WIDE R6, R8, 0x4, R2 ;  /* 0x0000000408067825 */ /* 0x000fc800078e0202 */
[----:B------:R-:W-:Y:S01]  /*05c0*/  IMAD.WIDE R2, R11, 0x4, R2 ;  /* 0x000000040b027825 */ /* 0x000fe200078e0202 */
[----:B------:R0:W5:Y:S04]  /*05d0*/  LDG.E R17, desc[UR4][R6.64] ;  /* 0x0000000406117981 */ /* 0x000168000c1e1900 */
[----:B------:R0:W5:Y:S02]  /*05e0*/  LDG.E R18, desc[UR4][R2.64] ;  /* 0x0000000402127981 */ /* 0x000164000c1e1900 */
.L_x_5:
[----:B------:R-:W-:Y:S01]  /*05f0*/  ISETP.GE.AND P0, PT, R19, 0x3, PT ;  /* 0x000000031300780c */ /* 0x000fe20003f06270 */
[----:B0-----:R-:W-:-:S12]  /*0600*/  IMAD.MOV.U32 R6, RZ, RZ, RZ ;  /* 0x000000ffff067224 */ /* 0x001fd800078e00ff */
[----:B------:R-:W-:Y:S05]  /*0610*/  @!P0 BRA `(.L_x_8) ;  /* 0x0000000000488947 */ /* 0x000fea0003800000 */
[----:B------:R-:W-:Y:S01]  /*0620*/  BSSY.RECONVERGENT B1, `(.L_x_9) ;  /* 0x000000d000017945 */ /* 0x000fe20003800200 */
[----:B------:R-:W-:Y:S01]  /*0630*/  IADD3 R19, PT, PT, R19, -0x1, RZ ;  /* 0xffffffff13137810 */ /* 0x000fe20007ffe0ff */
[----:B------:R-:W-:-:S07]  /*0640*/  IMAD.MOV.U32 R6, RZ, RZ, RZ ;  /* 0x000000ffff067224 */ /* 0x000fce00078e00ff */
.L_x_10:
[----:B------:R-:W-:-:S04]  /*0650*/  IADD3 R2, PT, PT, R19, R6, RZ ;  /* 0x0000000613027210 */ /* 0x000fc80007ffe0ff */
[----:B------:R-:W-:-:S05]  /*0660*/  SHF.R.S32.HI R7, RZ, 0x1, R2 ;  /* 0x00000001ff077819 */ /* 0x000fca0000011402 */
[----:B------:R-:W-:-:S06]  /*0670*/  IMAD.WIDE R2, R7, 0x4, R4 ;  /* 0x0000000407027825 */ /* 0x000fcc00078e0204 */
[----:B------:R-:W2:Y:S02]  /*0680*/  LDG.E R3, desc[UR4][R2.64] ;  /* 0x0000000402037981 */ /* 0x000ea4000c1e1900 */
[----:B--2---:R-:W-:-:S04]  /*0690*/  FSETP.GTU.AND P0, PT, R14, R3, PT ;  /* 0x000000030e00720b */ /* 0x004fc80003f0c000 */
[----:B------:R-:W-:Y:S02]  /*06a0*/  SEL R19, R7, R19, !P0 ;  /* 0x0000001307137207 */ /* 0x000fe40004000000 */
[----:B------:R-:W-:-:S03]  /*06b0*/  SEL R6, R6, R7, !P0 ;  /* 0x0000000706067207 */ /* 0x000fc60004000000 */
[----:B------:R-:W-:-:S05]  /*06c0*/  VIADD R7, R19, 0xffffffff ;  /* 0xffffffff13077836 */ /* 0x000fca0000000000 */
[----:B------:R-:W-:-:S13]  /*06d0*/  ISETP.GE.AND P0, PT, R6, R7, PT ;  /* 0x000000070600720c */ /* 0x000fda0003f06270 */
[----:B------:R-:W-:Y:S05]  /*06e0*/  @!P0 BRA `(.L_x_10) ;  /* 0xfffffffc00d88947 */ /* 0x000fea000383ffff */
[----:B------:R-:W-:Y:S05]  /*06f0*/  BSYNC.RECONVERGENT B1 ;  /* 0x0000000000017941 */ /* 0x000fea0003800200 */
.L_x_9:
[----:B------:R-:W-:-:S04]  /*0700*/  IMAD.WIDE R2, R6, 0x4, R4 ;  /* 0x0000000406027825 */ /* 0x000fc800078e0204 */
[----:B------:R-:W-:Y:S01]  /*0710*/  IMAD.WIDE R4, R19, 0x4, R4 ;  /* 0x0000000413047825 */ /* 0x000fe200078e0204 */
[----:B------:R0:W5:Y:S04]  /*0720*/  LDG.E R15, desc[UR4][R2.64] ;  /* 0x00000004020f7981 */ /* 0x000168000c1e1900 */
[----:B------:R0:W5:Y:S02]  /*0730*/  LDG.E R16, desc[UR4][R4.64] ;  /* 0x0000000404107981 */ /* 0x000164000c1e1900 */
.L_x_8:
[--C-:B0----5:R-:W-:Y:S01]  /*0740*/  FADD R5, R20, -R9.reuse ;  /* 0x8000000914057221 */ /* 0x121fe20000000000 */
[----:B------:R-:W-:Y:S01]  /*0750*/  FADD R0, R0, -R9 ;  /* 0x8000000900007221 */ /* 0x000fe20000000000 */
[----:B------:R-:W-:Y:S02]  /*0760*/  BSSY.RECONVERGENT B1, `(.L_x_11) ;  /* 0x000000d000017945 */ /* 0x000fe40003800200 */
[----:B------:R-:W0:Y:S08]  /*0770*/  MUFU.RCP R2, R5 ;  /* 0x0000000500027308 */ /* 0x000e300000001000 */
[----:B------:R-:W1:Y:S01]  /*0780*/  FCHK P0, R0, R5 ;  /* 0x0000000500007302 */ /* 0x000e620000000000 */
[----:B0-----:R-:W-:-:S04]  /*0790*/  FFMA R3, -R5, R2, 1 ;  /* 0x3f80000005037423 */ /* 0x001fc80000000102 */
[----:B------:R-:W-:-:S04]  /*07a0*/  FFMA R3, R2, R3, R2 ;  /* 0x0000000302037223 */ /* 0x000fc80000000002 */
[----:B------:R-:W-:-:S04]  /*07b0*/  FFMA R4, R0, R3, RZ ;  /* 0x0000000300047223 */ /* 0x000fc800000000ff */
[----:B------:R-:W-:-:S04]  /*07c0*/  FFMA R2, -R5, R4, R0 ;  /* 0x0000000405027223 */ /* 0x000fc80000000100 */
[----:B------:R-:W-:Y:S01]  /*07d0*/  FFMA R4, R3, R2, R4 ;  /* 0x0000000203047223 */ /* 0x000fe20000000004 */
[----:B-1----:R-:W-:Y:S06]  /*07e0*/  @!P0 BRA `(.L_x_12) ;  /* 0x0000000000108947 */ /* 0x002fec0003800000 */
[----:B------:R-:W-:Y:S02]  /*07f0*/  MOV R3, R5 ;  /* 0x0000000500037202 */ /* 0x000fe40000000f00 */
[----:B------:R-:W-:-:S07]  /*0800*/  MOV R2, 0x820 ;  /* 0x0000082000027802 */ /* 0x000fce0000000f00 */
[----:B------:R-:W-:Y:S05]  /*0810*/  CALL.REL.NOINC `($__internal_0_$__cuda_sm3x_div_rn_noftz_f32_slowpath) ;  /* 0x0000000400547944 */ /* 0x000fea0003c00000 */
[----:B------:R-:W-:-:S07]  /*0820*/  IMAD.MOV.U32 R4, RZ, RZ, R0 ;  /* 0x000000ffff047224 */ /* 0x000fce00078e0000 */
.L_x_12:
[----:B------:R-:W-:Y:S05]  /*0830*/  BSYNC.RECONVERGENT B1 ;  /* 0x0000000000017941 */ /* 0x000fea0003800200 */
.L_x_11:
[--C-:B------:R-:W-:Y:S01]  /*0840*/  FADD R7, R18, -R17.reuse ;  /* 0x8000001112077221 */ /* 0x100fe20000000000 */
        /* <DEDUP_REMOVED lines=13> */
[----:B------:R-:W-:-:S07]  /*0920*/  MOV R5, R0 ;  /* 0x0000000000057202 */ /* 0x000fce0000000f00 */
.L_x_14:
[----:B------:R-:W-:Y:S05]  /*0930*/  BSYNC.RECONVERGENT B1 ;  /* 0x0000000000017941 */ /* 0x000fea0003800200 */
.L_x_13:
[--C-:B------:R-:W-:Y:S01]  /*0940*/  FADD R17, R16, -R15.reuse ;  /* 0x8000000f10117221 */ /* 0x100fe20000000000 */
[----:B------:R-:W0:Y:S01]  /*0950*/  LDC R7, c[0x0][0x38c] ;  /* 0x0000e300ff077b82 */ /* 0x000e220000000800 */
[----:B------:R-:W0:Y:S01]  /*0960*/  LDCU UR6, c[0x0][0x390] ;  /* 0x00007200ff0677ac */ /* 0x000e220008000800 */
[----:B------:R-:W-:Y:S01]  /*0970*/  FADD R0, R14, -R15 ;  /* 0x8000000f0e007221 */ /* 0x000fe20000000000 */
[----:B------:R-:W1:Y:S01]  /*0980*/  MUFU.RCP R2, R17 ;  /* 0x0000001100027308 */ /* 0x000e620000001000 */
[----:B------:R-:W-:Y:S07]  /*0990*/  BSSY.RECONVERGENT B1, `(.L_x_15) ;  /* 0x000000d000017945 */ /* 0x000fee0003800200 */
[----:B------:R-:W2:Y:S01]  /*09a0*/  FCHK P0, R0, R17 ;  /* 0x0000001100007302 */ /* 0x000ea20000000000 */
[----:B-1----:R-:W-:-:S04]  /*09b0*/  FFMA R3, -R17, R2, 1 ;  /* 0x3f80000011037423 */ /* 0x002fc80000000102 */
[----:B------:R-:W-:Y:S01]  /*09c0*/  FFMA R3, R2, R3, R2 ;  /* 0x0000000302037223 */ /* 0x000fe20000000002 */
[----:B0-----:R-:W-:-:S03]  /*09d0*/  IMAD R7, R7, UR6, RZ ;  /* 0x0000000607077c24 */ /* 0x001fc6000f8e02ff */
[----:B------:R-:W-:-:S04]  /*09e0*/  FFMA R2, R0, R3, RZ ;  /* 0x0000000300027223 */ /* 0x000fc800000000ff */
[----:B------:R-:W-:-:S04]  /*09f0*/  FFMA R9, -R17, R2, R0 ;  /* 0x0000000211097223 */ /* 0x000fc80000000100 */
[----:B------:R-:W-:Y:S01]  /*0a00*/  FFMA R2, R3, R9, R2 ;  /* 0x0000000903027223 */ /* 0x000fe20000000002 */
[----:B--2---:R-:W-:Y:S06]  /*0a10*/  @!P0 BRA `(.L_x_16) ;  /* 0x0000000000108947 */ /* 0x004fec0003800000 */
[----:B------:R-:W-:Y:S01]  /*0a20*/  IMAD.MOV.U32 R3, RZ, RZ, R17 ;  /* 0x000000ffff037224 */ /* 0x000fe200078e0011 */
[----:B------:R-:W-:-:S07]  /*0a30*/  MOV R2, 0xa50 ;  /* 0x00000a5000027802 */ /* 0x000fce0000000f00 */
[----:B------:R-:W-:Y:S05]  /*0a40*/  CALL.REL.NOINC `($__internal_0_$__cuda_sm3x_div_rn_noftz_f32_slowpath) ;  /* 0x0000000000c87944 */ /* 0x000fea0003c00000 */
[----:B------:R-:W-:-:S07]  /*0a50*/  MOV R2, R0 ;  /* 0x0000000000027202 */ /* 0x000fce0000000f00 */
.L_x_16:
[----:B------:R-:W-:Y:S05]  /*0a60*/  BSYNC.RECONVERGENT B1 ;  /* 0x0000000000017941 */ /* 0x000fea0003800200 */
.L_x_15:
[----:B------:R-:W0:Y:S01]  /*0a70*/  LDC R17, c[0x0][0x390] ;  /* 0x0000e400ff117b82 */ /* 0x000e220000000800 */
[----:B------:R-:W1:Y:S07]  /*0a80*/  LDCU UR6, c[0x0][0x38c] ;  /* 0x00007180ff0677ac */ /* 0x000e6e0008000800 */
[----:B------:R-:W2:Y:S08]  /*0a90*/  LDC.64 R14, c[0x0][0x3b0] ;  /* 0x0000ec00ff0e7b82 */ /* 0x000eb00000000a00 */
[----:B------:R-:W3:Y:S01]  /*0aa0*/  LDC.64 R20, c[0x0][0x380] ;  /* 0x0000e000ff147b82 */ /* 0x000ee20000000a00 */
[----:B-1----:R-:W-:-:S04]  /*0ab0*/  IMAD R6, R6, UR6, R13 ;  /* 0x0000000606067c24 */ /* 0x002fc8000f8e020d */
[CC--:B0-----:R-:W-:Y:S02]  /*0ac0*/  IMAD R9, R6.reuse, R17.reuse, R11 ;  /* 0x0000001106097224 */ /* 0x0c1fe400078e020b */
[----:B------:R-:W-:Y:S02]  /*0ad0*/  IMAD R3, R6, R17, R8 ;  /* 0x0000001106037224 */ /* 0x000fe400078e0208 */
[----:B--2---:R-:W-:-:S04]  /*0ae0*/  IMAD.WIDE R8, R9, 0x4, R14 ;  /* 0x0000000409087825 */ /* 0x004fc800078e020e */
[----:B------:R-:W-:-:S04]  /*0af0*/  IMAD.WIDE R14, R3, 0x4, R14 ;  /* 0x00000004030e7825 */ /* 0x000fc800078e020e */
[----:B------:R-:W-:-:S04]  /*0b00*/  IMAD.WIDE R12, R7, 0x4, R8 ;  /* 0x00000004070c7825 */ /* 0x000fc800078e0208 */
[----:B------:R-:W-:-:S04]  /*0b10*/  IMAD.WIDE R6, R7, 0x4, R14 ;  /* 0x0000000407067825 */ /* 0x000fc800078e020e */
[C---:B------:R-:W-:Y:S02]  /*0b20*/  IMAD.WIDE R24, R17.reuse, 0x4, R12 ;  /* 0x0000000411187825 */ /* 0x040fe400078e020c */
[----:B------:R-:W2:Y:S02]  /*0b30*/  LDG.E R12, desc[UR4][R12.64] ;  /* 0x000000040c0c7981 */ /* 0x000ea4000c1e1900 */
[C---:B------:R-:W-:Y:S02]  /*0b40*/  IMAD.WIDE R22, R17.reuse, 0x4, R8 ;  /* 0x0000000411167825 */ /* 0x040fe400078e0208 */
[----:B------:R-:W4:Y:S02]  /*0b50*/  LDG.E R24, desc[UR4][R24.64] ;  /* 0x0000000418187981 */ /* 0x000f24000c1e1900 */
[C---:B------:R-:W-:Y:S02]  /*0b60*/  IMAD.WIDE R18, R17.reuse, 0x4, R14 ;  /* 0x0000000411127825 */ /* 0x040fe400078e020e */
[----:B------:R2:W5:Y:S02]  /*0b70*/  LDG.E R0, desc[UR4][R22.64] ;  /* 0x0000000416007981 */ /* 0x000564000c1e1900 */
[----:B------:R-:W-:-:S02]  /*0b80*/  IMAD.WIDE R16, R17, 0x4, R6 ;  /* 0x0000000411107825 */ /* 0x000fc400078e0206 */
[----:B------:R-:W5:Y:S04]  /*0b90*/  LDG.E R18, desc[UR4][R18.64] ;  /* 0x0000000412127981 */ /* 0x000f68000c1e1900 */
[----:B------:R-:W5:Y:S04]  /*0ba0*/  LDG.E R16, desc[UR4][R16.64] ;  /* 0x0000000410107981 */ /* 0x000f68000c1e1900 */
[----:B------:R-:W5:Y:S04]  /*0bb0*/  LDG.E R8, desc[UR4][R8.64] ;  /* 0x0000000408087981 */ /* 0x000f68000c1e1900 */
[----:B------:R-:W5:Y:S04]  /*0bc0*/  LDG.E R6, desc[UR4][R6.64] ;  /* 0x0000000406067981 */ /* 0x000f68000c1e1900 */
[----:B------:R-:W5:Y:S01]  /*0bd0*/  LDG.E R14, desc[UR4][R14.64] ;  /* 0x000000040e0e7981 */ /* 0x000f62000c1e1900 */
[----:B------:R-:W-:Y:S01]  /*0be0*/  FADD R3, -R5, 1 ;  /* 0x3f80000005037421 */ /* 0x000fe20000000100 */
[----:B---3--:R-:W-:-:S04]  /*0bf0*/  IMAD.WIDE R20, R10, 0x4, R20 ;  /* 0x000000040a147825 */ /* 0x008fc800078e0214 */
[-C--:B--2---:R-:W-:Y:S01]  /*0c00*/  FMUL R23, R12, R5.reuse ;  /* 0x000000050c177220 */ /* 0x084fe20000400000 */
[-C--:B----4-:R-:W-:Y:S01]  /*0c10*/  FMUL R27, R24, R5.reuse ;  /* 0x00000005181b7220 */ /* 0x090fe20000400000 */
[----:B-----5:R-:W-:-:S04]  /*0c20*/  FMUL R0, R0, R5 ;  /* 0x0000000500007220 */ /* 0x020fc80000400000 */
[C---:B------:R-:W-:Y:S01]  /*0c30*/  FFMA R11, R3.reuse, R18, R0 ;  /* 0x00000012030b7223 */ /* 0x040fe20000000000 */
[----:B------:R-:W-:Y:S01]  /*0c40*/  FFMA R27, R3, R16, R27 ;  /* 0x00000010031b7223 */ /* 0x000fe2000000001b */
[----:B------:R-:W-:Y:S01]  /*0c50*/  FADD R0, -R4, 1 ;  /* 0x3f80000004007421 */ /* 0x000fe20000000100 */
[----:B------:R-:W-:Y:S02]  /*0c60*/  FMUL R12, R8, R5 ;  /* 0x00000005080c7220 */ /* 0x000fe40000400000 */
[----:B------:R-:W-:Y:S01]  /*0c70*/  FMUL R27, R27, R4 ;  /* 0x000000041b1b7220 */ /* 0x000fe20000400000 */
[----:B------:R-:W-:Y:S01]  /*0c80*/  FFMA R23, R3, R6, R23 ;  /* 0x0000000603177223 */ /* 0x000fe20000000017 */
[----:B------:R-:W-:Y:S01]  /*0c90*/  FMUL R4, R11, R4 ;  /* 0x000000040b047220 */ /* 0x000fe20000400000 */
[----:B------:R-:W-:Y:S02]  /*0ca0*/  FFMA R3, R3, R14, R12 ;  /* 0x0000000e03037223 */ /* 0x000fe4000000000c */
[----:B------:R-:W-:-:S02]  /*0cb0*/  FFMA R23, R0, R23, R27 ;  /* 0x0000001700177223 */ /* 0x000fc4000000001b */
[----:B------:R-:W-:Y:S02]  /*0cc0*/  FFMA R3, R0, R3, R4 ;  /* 0x0000000300037223 */ /* 0x000fe40000000004 */
[----:B------:R-:W-:Y:S01]  /*0cd0*/  FMUL R0, R23, R2 ;  /* 0x0000000217007220 */ /* 0x000fe20000400000 */
[----:B------:R-:W-:-:S04]  /*0ce0*/  FADD R2, -R2, 1 ;  /* 0x3f80000002027421 */ /* 0x000fc80000000100 */
[----:B------:R-:W-:-:S05]  /*0cf0*/  FFMA R3, R3, R2, R0 ;  /* 0x0000000203037223 */ /* 0x000fca0000000000 */
[----:B------:R-:W-:Y:S01]  /*0d00*/  STG.E desc[UR4][R20.64], R3 ;  /* 0x0000000314007986 */ /* 0x000fe2000c101904 */
[----:B------:R-:W-:Y:S05]  /*0d10*/  EXIT ;  /* 0x000000000000794d */ /* 0x000fea0003800000 */
.L_x_1:
[----:B------:R-:W-:Y:S05]  /*0d20*/  BSYNC.RECONVERGENT B0 ;  /* 0x0000000000007941 */ /* 0x000fea0003800200 */
.L_x_0:
[----:B------:R-:W0:Y:S02]  /*0d30*/  LDC.64 R2, c[0x0][0x380] ;  /* 0x0000e000ff027b82 */ /* 0x000e240000000a00 */
[----:B0-----:R-:W-:-:S05]  /*0d40*/  IMAD.WIDE R2, R10, 0x4, R2 ;  /* 0x000000040a027825 */ /* 0x001fca00078e0202 */
[----:B------:R-:W-:Y:S01]  /*0d50*/  STG.E desc[UR4][R2.64], RZ ;  /* 0x000000ff02007986 */ /* 0x000fe2000c101904 */
[----:B------:R-:W-:Y:S05]  /*0d60*/  EXIT ;  /* 0x000000000000794d */ /* 0x000fea0003800000 */
        .weak           $__internal_0_$__cuda_sm3x_div_rn_noftz_f32_slowpath
        .type           $__internal_0_$__cuda_sm3x_div_rn_noftz_f32_slowpath,@function
        .size           $__internal_0_$__cuda_sm3x_div_rn_noftz_f32_slowpath,(.L_x_29 - $__internal_0_$__cuda_sm3x_div_rn_noftz_f32_slowpath)
$__internal_0_$__cuda_sm3x_div_rn_noftz_f32_slowpath:
[----:B------:R-:W-:Y:S01]  /*0d70*/  SHF.R.U32.HI R9, RZ, 0x17, R3 ;  /* 0x00000017ff097819 */ /* 0x000fe20000011603 */
[----:B------:R-:W-:Y:S01]  /*0d80*/  BSSY.RECONVERGENT B2, `(.L_x_17) ;  /* 0x0000062000027945 */ /* 0x000fe20003800200 */
[----:B------:R-:W-:Y:S02]  /*0d90*/  SHF.R.U32.HI R19, RZ, 0x17, R0 ;  /* 0x00000017ff137819 */ /* 0x000fe40000011600 */
[----:B------:R-:W-:Y:S02]  /*0da0*/  LOP3.LUT R9, R9, 0xff, RZ, 0xc0, !PT ;  /* 0x000000ff09097812 */ /* 0x000fe400078ec0ff */
[----:B------:R-:W-:Y:S02]  /*0db0*/  LOP3.LUT R22, R19, 0xff, RZ, 0xc0, !PT ;  /* 0x000000ff13167812 */ /* 0x000fe400078ec0ff */
[----:B------:R-:W-:-:S03]  /*0dc0*/  IADD3 R21, PT, PT, R9, -0x1, RZ ;  /* 0xffffffff09157810 */ /* 0x000fc60007ffe0ff */
[----:B------:R-:W-:Y:S01]  /*0dd0*/  VIADD R20, R22, 0xffffffff ;  /* 0xffffffff16147836 */ /* 0x000fe20000000000 */
[----:B------:R-:W-:-:S04]  /*0de0*/  ISETP.GT.U32.AND P0, PT, R21, 0xfd, PT ;  /* 0x000000fd1500780c */ /* 0x000fc80003f04070 */
[----:B------:R-:W-:-:S13]  /*0df0*/  ISETP.GT.U32.OR P0, PT, R20, 0xfd, P0 ;  /* 0x000000fd1400780c */ /* 0x000fda0000704470 */
[----:B------:R-:W-:Y:S01]  /*0e00*/  @!P0 MOV R19, RZ ;  /* 0x000000ff00138202 */ /* 0x000fe20000000f00 */
[----:B------:R-:W-:Y:S06]  /*0e10*/  @!P0 BRA `(.L_x_18) ;  /* 0x00000000005c8947 */ /* 0x000fec0003800000 */
[----:B------:R-:W-:Y:S02]  /*0e20*/  FSETP.GTU.FTZ.AND P0, PT, |R0|, +INF , PT ;  /* 0x7f8000000000780b */ /* 0x000fe40003f1c200 */
[----:B------:R-:W-:-:S04]  /*0e30*/  FSETP.GTU.FTZ.AND P1, PT, |R3|, +INF , PT ;  /* 0x7f8000000300780b */ /* 0x000fc80003f3c200 */
[----:B------:R-:W-:-:S13]  /*0e40*/  PLOP3.LUT P0, PT, P0, P1, PT, 0xf8, 0x8f ;  /* 0x00000000008f781c */ /* 0x000fda0000703f70 */
[----:B------:R-:W-:Y:S05]  /*0e50*/  @P0 BRA `(.L_x_19) ;  /* 0x00000004004c0947 */ /* 0x000fea0003800000 */
[----:B------:R-:W-:-:S13]  /*0e60*/  LOP3.LUT P0, RZ, R3, 0x7fffffff, R0, 0xc8, !PT ;  /* 0x7fffffff03ff7812 */ /* 0x000fda000780c800 */
[----:B------:R-:W-:Y:S05]  /*0e70*/  @!P0 BRA `(.L_x_20) ;  /* 0x00000004003c8947 */ /* 0x000fea0003800000 */
[C---:B------:R-:W-:Y:S02]  /*0e80*/  FSETP.NEU.FTZ.AND P2, PT, |R0|.reuse, +INF , PT ;  /* 0x7f8000000000780b */ /* 0x040fe40003f5d200 */
[----:B------:R-:W-:Y:S02]  /*0e90*/  FSETP.NEU.FTZ.AND P1, PT, |R3|, +INF , PT ;  /* 0x7f8000000300780b */ /* 0x000fe40003f3d200 */
[----:B------:R-:W-:-:S11]  /*0ea0*/  FSETP.NEU.FTZ.AND P0, PT, |R0|, +INF , PT ;  /* 0x7f8000000000780b */ /* 0x000fd60003f1d200 */
[----:B------:R-:W-:Y:S05]  /*0eb0*/  @!P1 BRA !P2, `(.L_x_20) ;  /* 0x00000004002c9947 */ /* 0x000fea0005000000 */
[----:B------:R-:W-:-:S04]  /*0ec0*/  LOP3.LUT P2, RZ, R0, 0x7fffffff, RZ, 0xc0, !PT ;  /* 0x7fffffff00ff7812 */ /* 0x000fc8000784c0ff */
[----:B------:R-:W-:-:S13]  /*0ed0*/  PLOP3.LUT P1, PT, P1, P2, PT, 0x2f, 0xf2 ;  /* 0x0000000000f2781c */ /* 0x000fda0000f24577 */
[----:B------:R-:W-:Y:S05]  /*0ee0*/  @P1 BRA `(.L_x_21) ;  /* 0x0000000400181947 */ /* 0x000fea0003800000 */
[----:B------:R-:W-:-:S04]  /*0ef0*/  LOP3.LUT P1, RZ, R3, 0x7fffffff, RZ, 0xc0, !PT ;  /* 0x7fffffff03ff7812 */ /* 0x000fc8000782c0ff */
[----:B------:R-:W-:-:S13]  /*0f00*/  PLOP3.LUT P0, PT, P0, P1, PT, 0x2f, 0xf2 ;  /* 0x0000000000f2781c */ /* 0x000fda0000702577 */
[----:B------:R-:W-:Y:S05]  /*0f10*/  @P0 BRA `(.L_x_22) ;  /* 0x0000000400000947 */ /* 0x000fea0003800000 */
[----:B------:R-:W-:Y:S02]  /*0f20*/  ISETP.GE.AND P0, PT, R20, RZ, PT ;  /* 0x000000ff1400720c */ /* 0x000fe40003f06270 */
[----:B------:R-:W-:-:S11]  /*0f30*/  ISETP.GE.AND P1, PT, R21, RZ, PT ;  /* 0x000000ff1500720c */ /* 0x000fd60003f26270 */
[----:B------:R-:W-:Y:S01]  /*0f40*/  @P0 MOV R19, RZ ;  /* 0x000000ff00130202 */ /* 0x000fe20000000f00 */
[----:B------:R-:W-:Y:S02]  /*0f50*/  @!P0 IMAD.MOV.U32 R19, RZ, RZ, -0x40 ;  /* 0xffffffc0ff138424 */ /* 0x000fe400078e00ff */
[----:B------:R-:W-:Y:S01]  /*0f60*/  @!P0 FFMA R0, R0, 1.84467440737095516160e+19, RZ ;  /* 0x5f80000000008823 */ /* 0x000fe200000000ff */
[----:B------:R-:W-:Y:S02]  /*0f70*/  @!P1 FFMA R3, R3, 1.84467440737095516160e+19, RZ ;  /* 0x5f80000003039823 */ /* 0x000fe400000000ff */
[----:B------:R-:W-:-:S07]  /*0f80*/  @!P1 IADD3 R19, PT, PT, R19, 0x40, RZ ;  /* 0x0000004013139810 */ /* 0x000fce0007ffe0ff */
.L_x_18:
[----:B------:R-:W-:Y:S01]  /*0f90*/  LEA R20, R9, 0xc0800000, 0x17 ;  /* 0xc080000009147811 */ /* 0x000fe200078eb8ff */
[----:B------:R-:W-:Y:S01]  /*0fa0*/  VIADD R22, R22, 0xffffff81 ;  /* 0xffffff8116167836 */ /* 0x000fe20000000000 */
[----:B------:R-:W-:Y:S02]  /*0fb0*/  BSSY.RECONVERGENT B3, `(.L_x_23) ;  /* 0x0000035000037945 */ /* 0x000fe40003800200 */
[----:B------:R-:W-:Y:S01]  /*0fc0*/  IADD3 R23, PT, PT, -R20, R3, RZ ;  /* 0x0000000314177210 */ /* 0x000fe20007ffe1ff */
[C---:B------:R-:W-:Y:S01]  /*0fd0*/  IMAD R0, R22.reuse, -0x800000, R0 ;  /* 0xff80000016007824 */ /* 0x040fe200078e0200 */
[----:B------:R-:W-:Y:S02]  /*0fe0*/  IADD3 R22, PT, PT, R22, 0x7f, -R9 ;  /* 0x0000007f16167810 */ /* 0x000fe40007ffe809 */
[----:B------:R-:W0:Y:S01]  /*0ff0*/  MUFU.RCP R3, R23 ;  /* 0x0000001700037308 */ /* 0x000e220000001000 */
[----:B------:R-:W-:Y:S01]  /*1000*/  FADD.FTZ R21, -R23, -RZ ;  /* 0x800000ff17157221 */ /* 0x000fe20000010100 */
[----:B------:R-:W-:-:S03]  /*1010*/  IADD3 R22, PT, PT, R22, R19, RZ ;  /* 0x0000001316167210 */ /* 0x000fc60007ffe0ff */
[----:B0-----:R-:W-:-:S04]  /*1020*/  FFMA R20, R3, R21, 1 ;  /* 0x3f80000003147423 */ /* 0x001fc80000000015 */
[----:B------:R-:W-:-:S04]  /*1030*/  FFMA R3, R3, R20, R3 ;  /* 0x0000001403037223 */ /* 0x000fc80000000003 */
[----:B------:R-:W-:-:S04]  /*1040*/  FFMA R20, R0, R3, RZ ;  /* 0x0000000300147223 */ /* 0x000fc800000000ff */
[----:B------:R-:W-:-:S04]  /*1050*/  FFMA R24, R21, R20, R0 ;  /* 0x0000001415187223 */ /* 0x000fc80000000000 */
[----:B------:R-:W-:-:S04]  /*1060*/  FFMA R20, R3, R24, R20 ;  /* 0x0000001803147223 */ /* 0x000fc80000000014 */
[----:B------:R-:W-:-:S04]  /*1070*/  FFMA R21, R21, R20, R0 ;  /* 0x0000001415157223 */ /* 0x000fc80000000000 */
[----:B------:R-:W-:-:S05]  /*1080*/  FFMA R0, R3, R21, R20 ;  /* 0x0000001503007223 */ /* 0x000fca0000000014 */
[----:B------:R-:W-:-:S04]  /*1090*/  SHF.R.U32.HI R9, RZ, 0x17, R0 ;  /* 0x00000017ff097819 */ /* 0x000fc80000011600 */
[----:B------:R-:W-:-:S04]  /*10a0*/  LOP3.LUT R9, R9, 0xff, RZ, 0xc0, !PT ;  /* 0x000000ff09097812 */ /* 0x000fc800078ec0ff */
[----:B------:R-:W-:-:S05]  /*10b0*/  IADD3 R23, PT, PT, R9, R22, RZ ;  /* 0x0000001609177210 */ /* 0x000fca0007ffe0ff */
[----:B------:R-:W-:-:S05]  /*10c0*/  VIADD R9, R23, 0xffffffff ;  /* 0xffffffff17097836 */ /* 0x000fca0000000000 */
[----:B------:R-:W-:-:S13]  /*10d0*/  ISETP.GE.U32.AND P0, PT, R9, 0xfe, PT ;  /* 0x000000fe0900780c */ /* 0x000fda0003f06070 */
[----:B------:R-:W-:Y:S05]  /*10e0*/  @!P0 BRA `(.L_x_24) ;  /* 0x0000000000808947 */ /* 0x000fea0003800000 */
[----:B------:R-:W-:-:S13]  /*10f0*/  ISETP.GT.AND P0, PT, R23, 0xfe, PT ;  /* 0x000000fe1700780c */ /* 0x000fda0003f04270 */
[----:B------:R-:W-:Y:S05]  /*1100*/  @P0 BRA `(.L_x_25) ;  /* 0x00000000006c0947 */ /* 0x000fea0003800000 */
[----:B------:R-:W-:-:S13]  /*1110*/  ISETP.GE.AND P0, PT, R23, 0x1, PT ;  /* 0x000000011700780c */ /* 0x000fda0003f06270 */
[----:B------:R-:W-:Y:S05]  /*1120*/  @P0 BRA `(.L_x_26) ;  /* 0x0000000000740947 */ /* 0x000fea0003800000 */
[----:B------:R-:W-:Y:S02]  /*1130*/  ISETP.GE.AND P0, PT, R23, -0x18, PT ;  /* 0xffffffe81700780c */ /* 0x000fe40003f06270 */
[----:B------:R-:W-:-:S11]  /*1140*/  LOP3.LUT R0, R0, 0x80000000, RZ, 0xc0, !PT ;  /* 0x8000000000007812 */ /* 0x000fd600078ec0ff */
[----:B------:R-:W-:Y:S05]  /*1150*/  @!P0 BRA `(.L_x_26) ;  /* 0x0000000000688947 */ /* 0x000fea0003800000 */
[-CC-:B------:R-:W-:Y:S01]  /*1160*/  FFMA.RZ R9, R3, R21.reuse, R20.reuse ;  /* 0x0000001503097223 */ /* 0x180fe2000000c014 */
[C---:B------:R-:W-:Y:S02]  /*1170*/  IADD3 R22, PT, PT, R23.reuse, 0x20, RZ ;  /* 0x0000002017167810 */ /* 0x040fe40007ffe0ff */
[----:B------:R-:W-:Y:S02]  /*1180*/  ISETP.NE.AND P2, PT, R23, RZ, PT ;  /* 0x000000ff1700720c */ /* 0x000fe40003f45270 */
[----:B------:R-:W-:Y:S01]  /*1190*/  LOP3.LUT R19, R9, 0x7fffff, RZ, 0xc0, !PT ;  /* 0x007fffff09137812 */ /* 0x000fe200078ec0ff */
[CCC-:B------:R-:W-:Y:S01]  /*11a0*/  FFMA.RP R9, R3.reuse, R21.reuse, R20.reuse ;  /* 0x0000001503097223 */ /* 0x1c0fe20000008014 */
[----:B------:R-:W-:Y:S01]  /*11b0*/  FFMA.RM R20, R3, R21, R20 ;  /* 0x0000001503147223 */ /* 0x000fe20000004014 */
[----:B------:R-:W-:Y:S02]  /*11c0*/  ISETP.NE.AND P1, PT, R23, RZ, PT ;  /* 0x000000ff1700720c */ /* 0x000fe40003f25270 */
[----:B------:R-:W-:-:S02]  /*11d0*/  LOP3.LUT R19, R19, 0x800000, RZ, 0xfc, !PT ;  /* 0x0080000013137812 */ /* 0x000fc400078efcff */
[----:B------:R-:W-:Y:S02]  /*11e0*/  IADD3 R3, PT, PT, -R23, RZ, RZ ;  /* 0x000000ff17037210 */ /* 0x000fe40007ffe1ff */
[----:B------:R-:W-:Y:S02]  /*11f0*/  SHF.L.U32 R22, R19, R22, RZ ;  /* 0x0000001613167219 */ /* 0x000fe400000006ff */
[----:B------:R-:W-:Y:S02]  /*1200*/  FSETP.NEU.FTZ.AND P0, PT, R9, R20, PT ;  /* 0x000000140900720b */ /* 0x000fe40003f1d000 */
[----:B------:R-:W-:Y:S02]  /*1210*/  SEL R20, R3, RZ, P2 ;  /* 0x000000ff03147207 */ /* 0x000fe40001000000 */
[----:B------:R-:W-:Y:S02]  /*1220*/  ISETP.NE.AND P1, PT, R22, RZ, P1 ;  /* 0x000000ff1600720c */ /* 0x000fe40000f25270 */
[----:B------:R-:W-:-:S02]  /*1230*/  SHF.R.U32.HI R20, RZ, R20, R19 ;  /* 0x00000014ff147219 */ /* 0x000fc40000011613 */
[----:B------:R-:W-:Y:S02]  /*1240*/  PLOP3.LUT P0, PT, P0, P1, PT, 0xf8, 0x8f ;  /* 0x00000000008f781c */ /* 0x000fe40000703f70 */
[----:B------:R-:W-:Y:S02]  /*1250*/  SHF.R.U32.HI R22, RZ, 0x1, R20 ;  /* 0x00000001ff167819 */ /* 0x000fe40000011614 */
[----:B------:R-:W-:-:S04]  /*1260*/  SEL R3, RZ, 0x1, !P0 ;  /* 0x00000001ff037807 */ /* 0x000fc80004000000 */
[----:B------:R-:W-:-:S04]  /*1270*/  LOP3.LUT R3, R3, 0x1, R22, 0xf8, !PT ;  /* 0x0000000103037812 */ /* 0x000fc800078ef816 */
[----:B------:R-:W-:-:S05]  /*1280*/  LOP3.LUT R3, R3, R20, RZ, 0xc0, !PT ;  /* 0x0000001403037212 */ /* 0x000fca00078ec0ff */
[----:B------:R-:W-:-:S05]  /*1290*/  IMAD.IADD R3, R22, 0x1, R3 ;  /* 0x0000000116037824 */ /* 0x000fca00078e0203 */
[----:B------:R-:W-:Y:S01]  /*12a0*/  LOP3.LUT R0, R3, R0, RZ, 0xfc, !PT ;  /* 0x0000000003007212 */ /* 0x000fe200078efcff */
[----:B------:R-:W-:Y:S06]  /*12b0*/  BRA `(.L_x_26) ;  /* 0x0000000000107947 */ /* 0x000fec0003800000 */
.L_x_25:
[----:B------:R-:W-:-:S04]  /*12c0*/  LOP3.LUT R0, R0, 0x80000000, RZ, 0xc0, !PT ;  /* 0x8000000000007812 */ /* 0x000fc800078ec0ff */
[----:B------:R-:W-:Y:S01]  /*12d0*/  LOP3.LUT R0, R0, 0x7f800000, RZ, 0xfc, !PT ;  /* 0x7f80000000007812 */ /* 0x000fe200078efcff */
[----:B------:R-:W-:Y:S06]  /*12e0*/  BRA `(.L_x_26) ;  /* 0x0000000000047947 */ /* 0x000fec0003800000 */
.L_x_24:
[----:B------:R-:W-:-:S07]  /*12f0*/  LEA R0, R22, R0, 0x17 ;  /* 0x0000000016007211 */ /* 0x000fce00078eb8ff */
.L_x_26:
[----:B------:R-:W-:Y:S05]  /*1300*/  BSYNC.RECONVERGENT B3 ;  /* 0x0000000000037941 */ /* 0x000fea0003800200 */
.L_x_23:
[----:B------:R-:W-:Y:S05]  /*1310*/  BRA `(.L_x_27) ;  /* 0x0000000000207947 */ /* 0x000fea0003800000 */
.L_x_22:
[----:B------:R-:W-:-:S04]  /*1320*/  LOP3.LUT R0, R3, 0x80000000, R0, 0x48, !PT ;  /* 0x8000000003007812 */ /* 0x000fc800078e4800 */
[----:B------:R-:W-:Y:S01]  /*1330*/  LOP3.LUT R0, R0, 0x7f800000, RZ, 0xfc, !PT ;  /* 0x7f80000000007812 */ /* 0x000fe200078efcff */
[----:B------:R-:W-:Y:S06]  /*1340*/  BRA `(.L_x_27) ;  /* 0x0000000000147947 */ /* 0x000fec0003800000 */
.L_x_21:
[----:B------:R-:W-:Y:S01]  /*1350*/  LOP3.LUT R0, R3, 0x80000000, R0, 0x48, !PT ;  /* 0x8000000003007812 */ /* 0x000fe200078e4800 */
[----:B------:R-:W-:Y:S06]  /*1360*/  BRA `(.L_x_27) ;  /* 0x00000000000c7947 */ /* 0x000fec0003800000 */
.L_x_20:
[----:B------:R-:W0:Y:S01]  /*1370*/  MUFU.RSQ R0, -QNAN ;  /* 0xffc0000000007908 */ /* 0x000e220000001400 */
[----:B------:R-:W-:Y:S05]  /*1380*/  BRA `(.L_x_27) ;  /* 0x0000000000047947 */ /* 0x000fea0003800000 */
.L_x_19:
[----:B------:R-:W-:-:S07]  /*1390*/  FADD.FTZ R0, R0, R3 ;  /* 0x0000000300007221 */ /* 0x000fce0000010000 */
.L_x_27:
[----:B------:R-:W-:Y:S05]  /*13a0*/  BSYNC.RECONVERGENT B2 ;  /* 0x0000000000027941 */ /* 0x000fea0003800200 */
.L_x_17:
[----:B------:R-:W-:-:S04]  /*13b0*/  HFMA2 R3, -RZ, RZ, 0, 0 ;  /* 0x00000000ff037431 */ /* 0x000fc800000001ff */
[----:B0-----:R-:W-:Y:S05]  /*13c0*/  RET.REL.NODEC R2 `(_Z12interp3_cudaPfiiiiS_S_S_S_S_S_S_) ;  /* 0xffffffec020c7950 */ /* 0x001fea0003c3ffff */
.L_x_28:
[----:B------:R-:W-:-:S00]  /*13d0*/  BRA `(.L_x_28) ;  /* 0xfffffffc00fc7947 */ /* 0x000fc0000383ffff */
[----:B------:R-:W-:-:S00]  /*13e0*/  NOP ;  /* 0x0000000000007918 */ /* 0x000fc00000000000 */
        /* <DEDUP_REMOVED lines=9> */
.L_x_29:


//--------------------- .nv.shared.reserved.0     --------------------------
	.section	.nv.shared.reserved.0,"aw",@nobits
	.weak		__nv_reservedSMEM_offset_0_alias
	.size		__nv_reservedSMEM_offset_0_alias, 0, 64
	.other		__nv_reservedSMEM_offset_0_alias,@"STO_CUDA_RESERVED_SHARED STV_DEFAULT"
__nv_reservedSMEM_offset_0_alias:
	.zero		0
	.zero		64


//--------------------- .nv.constant0._Z12interp3_cudaPfiiiiS_S_S_S_S_S_S_ --------------------------
	.section	.nv.constant0._Z12interp3_cudaPfiiiiS_S_S_S_S_S_S_,"a",@progbits
	.sectionflags	@""
	.align	4
.nv.constant0._Z12interp3_cudaPfiiiiS_S_S_S_S_S_S_:
	.zero		976


//--------------------- SYMBOLS --------------------------

	.type		.nv.reservedSmem.offset0,@object
	.size		.nv.reservedSmem.offset0,0x4
